//
// Generated by NVIDIA NVVM Compiler
//
// Compiler Build ID: CL-36424714
// Cuda compilation tools, release 13.0, V13.0.88
// Based on NVVM 20.0.0
//

.version 9.0
.target sm_100
.address_size 64

	// .globl	_Z6MataddPcS_i

.visible .entry _Z6MataddPcS_i(
	.param .u64 .ptr .align 1 _Z6MataddPcS_i_param_0,
	.param .u64 .ptr .align 1 _Z6MataddPcS_i_param_1,
	.param .u32 _Z6MataddPcS_i_param_2
)
{


	ret;

}


// ===== COMPILED SASS (sm_100) =====

	.target	sm_100

	.elftype	@"ET_EXEC"


//--------------------- .note.nv.tkinfo           --------------------------
	.section	.note.nv.tkinfo,"",@"SHT_NOTE"
	.sectionflags	@"SHF_NOTE_NV_TKINFO"
	.tkinfo
        /*0018*/ 	.word	0x00000002
        /*0030*/ 	.string	""
        /*0030*/ 	.string	"ptxas"
        /*0030*/ 	.string	"Cuda compilation tools, release 13.0, V13.0.88"
        /*0030*/ 	.string	"Build cuda_13.0.r13.0/compiler.36424714_0"
        /*0030*/ 	.string	"-arch sm_100 -m 64 "



//--------------------- .note.nv.cuinfo           --------------------------
	.section	.note.nv.cuinfo,"",@"SHT_NOTE"
	.sectionflags	@"SHF_NOTE_NV_CUINFO"
        /*0018*/ 	.short	0x0002
        /*001a*/ 	.short	0x0064
        /*001c*/ 	.short	0x0082
	.zero		2


//--------------------- .nv.info                  --------------------------
	.section	.nv.info,"",@"SHT_CUDA_INFO"
	.align	4


	//----- nvinfo : EIATTR_REGCOUNT
	.align		4
        /*0000*/ 	.byte	0x04, 0x2f
        /*0002*/ 	.short	(.L_1 - .L_0)
	.align		4
.L_0:
        /*0004*/ 	.word	index@(_Z6MataddPcS_i)
        /*0008*/ 	.word	0x00000004


	//----- nvinfo : EIATTR_FRAME_SIZE
	.align		4
.L_1:
        /*000c*/ 	.byte	0x04, 0x11
        /*000e*/ 	.short	(.L_3 - .L_2)
	.align		4
.L_2:
        /*0010*/ 	.word	index@(_Z6MataddPcS_i)
        /*0014*/ 	.word	0x00000000


	//----- nvinfo : EIATTR_MIN_STACK_SIZE
	.align		4
.L_3:
        /*0018*/ 	.byte	0x04, 0x12
        /*001a*/ 	.short	(.L_5 - .L_4)
	.align		4
.L_4:
        /*001c*/ 	.word	index@(_Z6MataddPcS_i)
        /*0020*/ 	.word	0x00000000
.L_5:


//--------------------- .nv.compat                --------------------------
	.section	.nv.compat,"",@"SHT_CUDA_COMPAT_INFO"
	.align	4
        /*0000*/ 	.byte	0x02, 0x09, 0x00, 0x00, 0x02, 0x02, 0x01, 0x00, 0x02, 0x05, 0x05, 0x00, 0x03, 0x07, 0x01, 0x01
        /*0010*/ 	.byte	0x02, 0x03, 0x00, 0x00, 0x02, 0x06, 0x01, 0x00, 0x04, 0x0b, 0x08, 0x00, 0x09, 0x00, 0x00, 0x00
        /*0020*/ 	.byte	0x00, 0x00, 0x00, 0x00


//--------------------- .nv.info._Z6MataddPcS_i   --------------------------
	.section	.nv.info._Z6MataddPcS_i,"",@"SHT_CUDA_INFO"
	.sectionflags	@""
	.align	4


	//----- nvinfo : EIATTR_CUDA_API_VERSION
	.align		4
        /*0000*/ 	.byte	0x04, 0x37
        /*0002*/ 	.short	(.L_7 - .L_6)
.L_6:
        /*0004*/ 	.word	0x00000082


	//----- nvinfo : EIATTR_KPARAM_INFO
	.align		4
.L_7:
        /*0008*/ 	.byte	0x04, 0x17
        /*000a*/ 	.short	(.L_9 - .L_8)
.L_8:
        /*000c*/ 	.word	0x00000000
        /*0010*/ 	.short	0x0002
        /*0012*/ 	.short	0x0010
        /*0014*/ 	.byte	0x00, 0xf0, 0x11, 0x00


	//----- nvinfo : EIATTR_KPARAM_INFO
	.align		4
.L_9:
        /*0018*/ 	.byte	0x04, 0x17
        /*001a*/ 	.short	(.L_11 - .L_10)
.L_10:
        /*001c*/ 	.word	0x00000000
        /*0020*/ 	.short	0x0001
        /*0022*/ 	.short	0x0008
        /*0024*/ 	.byte	0x00, 0xf5, 0x21, 0x00


	//----- nvinfo : EIATTR_KPARAM_INFO
	.align		4
.L_11:
        /*0028*/ 	.byte	0x04, 0x17
        /*002a*/ 	.short	(.L_13 - .L_12)
.L_12:
        /*002c*/ 	.word	0x00000000
        /*0030*/ 	.short	0x0000
        /*0032*/ 	.short	0x0000
        /*0034*/ 	.byte	0x00, 0xf5, 0x21, 0x00


	//----- nvinfo : EIATTR_SPARSE_MMA_MASK
	.align		4
.L_13:
        /*0038*/ 	.byte	0x03, 0x50
        /*003a*/ 	.short	0x0000


	//----- nvinfo : EIATTR_MAXREG_COUNT
	.align		4
        /*003c*/ 	.byte	0x03, 0x1b
        /*003e*/ 	.short	0x00ff


	//----- nvinfo : EIATTR_MERCURY_ISA_VERSION
	.align		4
        /*0040*/ 	.byte	0x03, 0x5f
        /*0042*/ 	.short	0x0101


	//----- nvinfo : EIATTR_VRC_CTA_INIT_COUNT
	.align		4
        /*0044*/ 	.byte	0x02, 0x4a
	.zero		1
	.zero		1


	//----- nvinfo : EIATTR_EXIT_INSTR_OFFSETS
	.align		4
        /*0048*/ 	.byte	0x04, 0x1c
        /*004a*/ 	.short	(.L_15 - .L_14)


	//   ....[0]....
.L_14:
        /*004c*/ 	.word	0x00000010


	//----- nvinfo : EIATTR_CBANK_PARAM_SIZE
	.align		4
.L_15:
        /*0050*/ 	.byte	0x03, 0x19
        /*0052*/ 	.short	0x0014


	//----- nvinfo : EIATTR_PARAM_CBANK
	.align		4
        /*0054*/ 	.byte	0x04, 0x0a
        /*0056*/ 	.short	(.L_17 - .L_16)
	.align		4
.L_16:
        /*0058*/ 	.word	index@(.nv.constant0._Z6MataddPcS_i)
        /*005c*/ 	.short	0x0380
        /*005e*/ 	.short	0x0014


	//----- nvinfo : EIATTR_SW_WAR
	.align		4
.L_17:
        /*0060*/ 	.byte	0x04, 0x36
        /*0062*/ 	.short	(.L_19 - .L_18)
.L_18:
        /*0064*/ 	.word	0x00000008
.L_19:


//--------------------- .nv.callgraph             --------------------------
	.section	.nv.callgraph,"",@"SHT_CUDA_CALLGRAPH"
	.align	4
	.sectionentsize	8
	.align		4
        /*0000*/ 	.word	0x00000000
	.align		4
        /*0004*/ 	.word	0xffffffff
	.align		4
        /*0008*/ 	.word	0x00000000
	.align		4
        /*000c*/ 	.word	0xfffffffe
	.align		4
        /*0010*/ 	.word	0x00000000
	.align		4
        /*0014*/ 	.word	0xfffffffd
	.align		4
        /*0018*/ 	.word	0x00000000
	.align		4
        /*001c*/ 	.word	0xfffffffc


//--------------------- .text._Z6MataddPcS_i      --------------------------
	.section	.text._Z6MataddPcS_i,"ax",@progbits
	.align	128
        .global         _Z6MataddPcS_i
        .type           _Z6MataddPcS_i,@function
        .size           _Z6MataddPcS_i,(.L_x_1 - _Z6MataddPcS_i)
        .other          _Z6MataddPcS_i,@"STO_CUDA_ENTRY STV_DEFAULT"
_Z6MataddPcS_i:
.text._Z6MataddPcS_i:
[----:B------:R-:W-:Y:S01]  /*0000*/  LDC R1, c[0x0][0x37c] ;  /* 0x0000df00ff017b82 */ /* 0x000fe20000000800 */
[----:B------:R-:W-:Y:S05]  /*0010*/  EXIT ;  /* 0x000000000000794d */ /* 0x000fea0003800000 */
.L_x_0:
[----:B------:R-:W-:-:S00]  /*0020*/  BRA `(.L_x_0) ;  /* 0xfffffffc00fc7947 */ /* 0x000fc0000383ffff */
[----:B------:R-:W-:-:S00]  /*0030*/  NOP ;  /* 0x0000000000007918 */ /* 0x000fc00000000000 */
        /* <DEDUP_REMOVED lines=12> */
.L_x_1:


//--------------------- .nv.shared.reserved.0     --------------------------
	.section	.nv.shared.reserved.0,"aw",@nobits
	.weak		__nv_reservedSMEM_offset_0_alias
	.size		__nv_reservedSMEM_offset_0_alias, 0, 64
	.other		__nv_reservedSMEM_offset_0_alias,@"STO_CUDA_RESERVED_SHARED STV_DEFAULT"
__nv_reservedSMEM_offset_0_alias:
	.zero		0
	.zero		64


//--------------------- .nv.constant0._Z6MataddPcS_i --------------------------
	.section	.nv.constant0._Z6MataddPcS_i,"a",@progbits
	.sectionflags	@""
	.align	4
.nv.constant0._Z6MataddPcS_i:
	.zero		916


//--------------------- SYMBOLS --------------------------

	.type		.nv.reservedSmem.offset0,@object
	.size		.nv.reservedSmem.offset0,0x4
